	.headerflags	@"EF_CUDA_TEXMODE_UNIFIED EF_CUDA_64BIT_ADDRESS EF_CUDA_ACCELERATORS EF_CUDA_SM90 EF_CUDA_VIRTUAL_SM(EF_CUDA_SM90)"
	.elftype	@"ET_EXEC"


//--------------------- .nv.info                  --------------------------
	.section	.nv.info,"",@"SHT_CUDA_INFO"
	.align	4


	//----- nvinfo : EIATTR_REGCOUNT
	.align		4
        /*0000*/ 	.byte	0x04, 0x2f
        /*0002*/ 	.short	(.L_1 - .L_0)
	.align		4
.L_0:
        /*0004*/ 	.word	index@(triton_per_fused_sum_0)
        /*0008*/ 	.word	0x00000020


	//----- nvinfo : EIATTR_MIN_STACK_SIZE
	.align		4
.L_1:
        /*000c*/ 	.byte	0x04, 0x12
        /*000e*/ 	.short	(.L_3 - .L_2)
	.align		4
.L_2:
        /*0010*/ 	.word	index@(triton_per_fused_sum_0)
        /*0014*/ 	.word	0x00000000


	//----- nvinfo : EIATTR_FRAME_SIZE
	.align		4
.L_3:
        /*0018*/ 	.byte	0x04, 0x11
        /*001a*/ 	.short	(.L_5 - .L_4)
	.align		4
.L_4:
        /*001c*/ 	.word	index@(triton_per_fused_sum_0)
        /*0020*/ 	.word	0x00000000


	//----- nvinfo : EIATTR_MIN_STACK_SIZE
	.align		4
.L_5:
        /*0024*/ 	.byte	0x04, 0x12
        /*0026*/ 	.short	(.L_7 - .L_6)
	.align		4
.L_6:
        /*0028*/ 	.word	index@(triton_per_fused_sum_0)
        /*002c*/ 	.word	0x00000000
.L_7:


//--------------------- .nv.info.triton_per_fused_sum_0 --------------------------
	.section	.nv.info.triton_per_fused_sum_0,"",@"SHT_CUDA_INFO"
	.sectionflags	@""
	.align	4


	//----- nvinfo : EIATTR_CUDA_API_VERSION
	.align		4
        /*0000*/ 	.byte	0x04, 0x37
        /*0002*/ 	.short	(.L_9 - .L_8)
.L_8:
        /*0004*/ 	.word	0x0000007c


	//----- nvinfo : EIATTR_KPARAM_INFO
	.align		4
.L_9:
        /*0008*/ 	.byte	0x04, 0x17
        /*000a*/ 	.short	(.L_11 - .L_10)
.L_10:
        /*000c*/ 	.word	0x00000000
        /*0010*/ 	.short	0x0007
        /*0012*/ 	.short	0x0034
        /*0014*/ 	.byte	0x00, 0xf0, 0x11, 0x00


	//----- nvinfo : EIATTR_KPARAM_INFO
	.align		4
.L_11:
        /*0018*/ 	.byte	0x04, 0x17
        /*001a*/ 	.short	(.L_13 - .L_12)
.L_12:
        /*001c*/ 	.word	0x00000000
        /*0020*/ 	.short	0x0006
        /*0022*/ 	.short	0x0030
        /*0024*/ 	.byte	0x00, 0xf0, 0x11, 0x00


	//----- nvinfo : EIATTR_KPARAM_INFO
	.align		4
.L_13:
        /*0028*/ 	.byte	0x04, 0x17
        /*002a*/ 	.short	(.L_15 - .L_14)
.L_14:
        /*002c*/ 	.word	0x00000000
        /*0030*/ 	.short	0x0005
        /*0032*/ 	.short	0x0028
        /*0034*/ 	.byte	0x00, 0xf4, 0x21, 0x00


	//----- nvinfo : EIATTR_KPARAM_INFO
	.align		4
.L_15:
        /*0038*/ 	.byte	0x04, 0x17
        /*003a*/ 	.short	(.L_17 - .L_16)
.L_16:
        /*003c*/ 	.word	0x00000000
        /*0040*/ 	.short	0x0004
        /*0042*/ 	.short	0x0020
        /*0044*/ 	.byte	0x00, 0xf4, 0x21, 0x00


	//----- nvinfo : EIATTR_KPARAM_INFO
	.align		4
.L_17:
        /*0048*/ 	.byte	0x04, 0x17
        /*004a*/ 	.short	(.L_19 - .L_18)
.L_18:
        /*004c*/ 	.word	0x00000000
        /*0050*/ 	.short	0x0003
        /*0052*/ 	.short	0x0018
        /*0054*/ 	.byte	0x00, 0xf4, 0x21, 0x00


	//----- nvinfo : EIATTR_KPARAM_INFO
	.align		4
.L_19:
        /*0058*/ 	.byte	0x04, 0x17
        /*005a*/ 	.short	(.L_21 - .L_20)
.L_20:
        /*005c*/ 	.word	0x00000000
        /*0060*/ 	.short	0x0002
        /*0062*/ 	.short	0x0010
        /*0064*/ 	.byte	0x00, 0xf4, 0x21, 0x00


	//----- nvinfo : EIATTR_KPARAM_INFO
	.align		4
.L_21:
        /*0068*/ 	.byte	0x04, 0x17
        /*006a*/ 	.short	(.L_23 - .L_22)
.L_22:
        /*006c*/ 	.word	0x00000000
        /*0070*/ 	.short	0x0001
        /*0072*/ 	.short	0x0008
        /*0074*/ 	.byte	0x00, 0xf4, 0x21, 0x00


	//----- nvinfo : EIATTR_KPARAM_INFO
	.align		4
.L_23:
        /*0078*/ 	.byte	0x04, 0x17
        /*007a*/ 	.short	(.L_25 - .L_24)
.L_24:
        /*007c*/ 	.word	0x00000000
        /*0080*/ 	.short	0x0000
        /*0082*/ 	.short	0x0000
        /*0084*/ 	.byte	0x00, 0xf4, 0x21, 0x00


	//----- nvinfo : EIATTR_SPARSE_MMA_MASK
	.align		4
.L_25:
        /*0088*/ 	.byte	0x03, 0x50
        /*008a*/ 	.short	0x0000


	//----- nvinfo : EIATTR_MAXREG_COUNT
	.align		4
        /*008c*/ 	.byte	0x03, 0x1b
        /*008e*/ 	.short	0x00ff


	//----- nvinfo : EIATTR_COOP_GROUP_MASK_REGIDS
	.align		4
        /*0090*/ 	.byte	0x04, 0x29
        /*0092*/ 	.short	(.L_27 - .L_26)


	//   ....[0]....
.L_26:
        /*0094*/ 	.word	0xffffffff


	//   ....[1]....
        /*0098*/ 	.word	0xffffffff


	//----- nvinfo : EIATTR_COOP_GROUP_INSTR_OFFSETS
	.align		4
.L_27:
        /*009c*/ 	.byte	0x04, 0x28
        /*009e*/ 	.short	(.L_29 - .L_28)


	//   ....[0]....
.L_28:
        /*00a0*/ 	.word	0x00000510


	//   ....[1]....
        /*00a4*/ 	.word	0x00000530


	//----- nvinfo : EIATTR_EXIT_INSTR_OFFSETS
	.align		4
.L_29:
        /*00a8*/ 	.byte	0x04, 0x1c
        /*00aa*/ 	.short	(.L_31 - .L_30)


	//   ....[0]....
.L_30:
        /*00ac*/ 	.word	0x000005c0


	//   ....[1]....
        /*00b0*/ 	.word	0x00000610


	//----- nvinfo : EIATTR_REQNTID
	.align		4
.L_31:
        /*00b4*/ 	.byte	0x04, 0x10
        /*00b6*/ 	.short	(.L_33 - .L_32)
.L_32:
        /*00b8*/ 	.word	0x00000080
        /*00bc*/ 	.word	0x00000001
        /*00c0*/ 	.word	0x00000001


	//----- nvinfo : EIATTR_CBANK_PARAM_SIZE
	.align		4
.L_33:
        /*00c4*/ 	.byte	0x03, 0x19
        /*00c6*/ 	.short	0x0038


	//----- nvinfo : EIATTR_PARAM_CBANK
	.align		4
        /*00c8*/ 	.byte	0x04, 0x0a
        /*00ca*/ 	.short	(.L_35 - .L_34)
	.align		4
.L_34:
        /*00cc*/ 	.word	index@(.nv.constant0.triton_per_fused_sum_0)
        /*00d0*/ 	.short	0x0210
        /*00d2*/ 	.short	0x0038


	//----- nvinfo : EIATTR_SW_WAR
	.align		4
.L_35:
        /*00d4*/ 	.byte	0x04, 0x36
        /*00d6*/ 	.short	(.L_37 - .L_36)
.L_36:
        /*00d8*/ 	.word	0x00000008
.L_37:


//--------------------- .nv.callgraph             --------------------------
	.section	.nv.callgraph,"",@"SHT_CUDA_CALLGRAPH"
	.align	4
	.sectionentsize	8
	.align		4
        /*0000*/ 	.word	0x00000000
	.align		4
        /*0004*/ 	.word	0xffffffff
	.align		4
        /*0008*/ 	.word	0x00000000
	.align		4
        /*000c*/ 	.word	0xfffffffe
	.align		4
        /*0010*/ 	.word	0x00000000
	.align		4
        /*0014*/ 	.word	0xfffffffd
	.align		4
        /*0018*/ 	.word	0x00000000
	.align		4
        /*001c*/ 	.word	0xfffffffc


//--------------------- .text.triton_per_fused_sum_0 --------------------------
	.section	.text.triton_per_fused_sum_0,"ax",@progbits
	.sectionflags	@"SHF_BARRIERS=1"
	.align	128
        .global         triton_per_fused_sum_0
        .type           triton_per_fused_sum_0,@function
        .size           triton_per_fused_sum_0,(.L_x_1 - triton_per_fused_sum_0)
        .other          triton_per_fused_sum_0,@"STO_CUDA_ENTRY STV_DEFAULT"
triton_per_fused_sum_0:
.text.triton_per_fused_sum_0:
[----:B------:R-:W0:Y:S01]  /*0000*/  LDC R1, c[0x0][0x28] ;  /* 0x00000a00ff017b82 */ /* 0x000e220000000800 */
[----:B------:R-:W1:Y:S07]  /*0010*/  S2R R25, SR_TID.X ;  /* 0x0000000000197919 */ /* 0x000e6e0000002100 */
[----:B------:R-:W2:Y:S01]  /*0020*/  LDC.64 R18, c[0x0][0x210] ;  /* 0x00008400ff127b82 */ /* 0x000ea20000000a00 */
[----:B------:R-:W-:Y:S01]  /*0030*/  IMAD.MOV.U32 R22, RZ, RZ, RZ ;  /* 0x000000ffff167224 */ /* 0x000fe200078e00ff */
[----:B------:R-:W-:Y:S01]  /*0040*/  CS2R R10, SRZ ;  /* 0x00000000000a7805 */ /* 0x000fe2000001ff00 */
[----:B------:R-:W3:Y:S01]  /*0050*/  S2R R0, SR_CTAID.X ;  /* 0x0000000000007919 */ /* 0x000ee20000002500 */
[----:B------:R-:W-:-:S04]  /*0060*/  ULDC.64 UR6, c[0x0][0x208] ;  /* 0x0000820000067ab9 */ /* 0x000fc80000000a00 */
[----:B------:R-:W4:Y:S08]  /*0070*/  LDC.64 R26, c[0x0][0x228] ;  /* 0x00008a00ff1a7b82 */ /* 0x000f300000000a00 */
[----:B------:R-:W5:Y:S08]  /*0080*/  LDC.64 R28, c[0x0][0x230] ;  /* 0x00008c00ff1c7b82 */ /* 0x000f700000000a00 */
[----:B------:R-:W5:Y:S01]  /*0090*/  LDC.64 R20, c[0x0][0x220] ;  /* 0x00008800ff147b82 */ /* 0x000f620000000a00 */
[----:B-1----:R-:W-:Y:S01]  /*00a0*/  SHF.R.U32.HI R23, RZ, 0x2, R25 ;  /* 0x00000002ff177819 */ /* 0x002fe20000011619 */
[----:B------:R-:W-:-:S02]  /*00b0*/  IMAD.SHL.U32 R4, R25, 0x4, RZ ;  /* 0x0000000419047824 */ /* 0x000fc400078e00ff */
[----:B---3--:R-:W-:Y:S01]  /*00c0*/  IMAD.SHL.U32 R0, R0, 0x20, RZ ;  /* 0x0000002000007824 */ /* 0x008fe200078e00ff */
[----:B------:R-:W-:Y:S02]  /*00d0*/  SGXT.U32 R23, R23, 0x5 ;  /* 0x000000051717781a */ /* 0x000fe40000000000 */
[----:B------:R-:W-:Y:S02]  /*00e0*/  LOP3.LUT R4, R4, 0xc, RZ, 0xc0, !PT ;  /* 0x0000000c04047812 */ /* 0x000fe400078ec0ff */
[----:B------:R-:W-:-:S04]  /*00f0*/  LOP3.LUT R5, R0, R23, RZ, 0xfc, !PT ;  /* 0x0000001700057212 */ /* 0x000fc800078efcff */
[----:B------:R-:W-:Y:S01]  /*0100*/  SHF.R.S32.HI R2, RZ, 0x1f, R5 ;  /* 0x0000001fff027819 */ /* 0x000fe20000011405 */
[C---:B--2---:R-:W-:Y:S01]  /*0110*/  IMAD.WIDE R18, R5.reuse, 0x4, R18 ;  /* 0x0000000405127825 */ /* 0x044fe200078e0212 */
[----:B------:R-:W-:Y:S02]  /*0120*/  ISETP.GE.AND P0, PT, R5, 0x40, PT ;  /* 0x000000400500780c */ /* 0x000fe40003f06270 */
[----:B------:R-:W-:Y:S02]  /*0130*/  LEA.HI R6, R2, R5, RZ, 0x2 ;  /* 0x0000000502067211 */ /* 0x000fe400078f10ff */
[----:B------:R-:W1:Y:S02]  /*0140*/  LDC.64 R2, c[0x0][0x218] ;  /* 0x00008600ff027b82 */ /* 0x000e640000000a00 */
[----:B------:R-:W-:Y:S02]  /*0150*/  SHF.R.S32.HI R7, RZ, 0x2, R6 ;  /* 0x00000002ff077819 */ /* 0x000fe40000011406 */
[----:B------:R-:W-:-:S02]  /*0160*/  LOP3.LUT R6, R6, 0xffffffc, RZ, 0xc0, !PT ;  /* 0x0ffffffc06067812 */ /* 0x000fc400078ec0ff */
[----:B------:R-:W-:-:S03]  /*0170*/  LEA.HI R8, R7, R7, RZ, 0x2 ;  /* 0x0000000707087211 */ /* 0x000fc600078f10ff */
[----:B------:R-:W-:Y:S01]  /*0180*/  IMAD.IADD R9, R5, 0x1, -R6 ;  /* 0x0000000105097824 */ /* 0x000fe200078e0a06 */
[----:B------:R-:W-:Y:S01]  /*0190*/  LOP3.LUT R8, R8, 0xffffffc, RZ, 0xc0, !PT ;  /* 0x0ffffffc08087812 */ /* 0x000fe200078ec0ff */
[----:B------:R2:W3:Y:S02]  /*01a0*/  @!P0 LDG.E.EL R22, desc[UR6][R18.64] ;  /* 0x0000000612168981 */ /* 0x0004e4000c2e1900 */
[----:B------:R-:W-:Y:S02]  /*01b0*/  IMAD R9, R9, 0x10, R4 ;  /* 0x0000001009097824 */ /* 0x000fe400078e0204 */
[----:B------:R-:W-:Y:S01]  /*01c0*/  IMAD.IADD R13, R7, 0x1, -R8 ;  /* 0x00000001070d7824 */ /* 0x000fe200078e0a08 */
[----:B------:R-:W-:Y:S01]  /*01d0*/  CS2R R6, SRZ ;  /* 0x0000000000067805 */ /* 0x000fe2000001ff00 */
[----:B----4-:R-:W-:-:S04]  /*01e0*/  IMAD.WIDE R26, R9, 0x4, R26 ;  /* 0x00000004091a7825 */ /* 0x010fc800078e021a */
[----:B------:R-:W-:Y:S01]  /*01f0*/  IMAD R13, R13, 0x10, R4 ;  /* 0x000000100d0d7824 */ /* 0x000fe200078e0204 */
[----:B------:R-:W-:Y:S01]  /*0200*/  CS2R R4, SRZ ;  /* 0x0000000000047805 */ /* 0x000fe2000001ff00 */
[----:B-----5:R-:W-:Y:S01]  /*0210*/  IMAD.WIDE R28, R9, 0x4, R28 ;  /* 0x00000004091c7825 */ /* 0x020fe200078e021c */
[----:B------:R-:W-:Y:S02]  /*0220*/  CS2R R8, SRZ ;  /* 0x0000000000087805 */ /* 0x000fe4000001ff00 */
[----:B------:R-:W-:Y:S02]  /*0230*/  CS2R R14, SRZ ;  /* 0x00000000000e7805 */ /* 0x000fe4000001ff00 */
[----:B------:R-:W-:Y:S01]  /*0240*/  CS2R R16, SRZ ;  /* 0x0000000000107805 */ /* 0x000fe2000001ff00 */
[----:B-1----:R-:W-:Y:S01]  /*0250*/  IMAD.WIDE R2, R13, 0x4, R2 ;  /* 0x000000040d027825 */ /* 0x002fe200078e0202 */
[----:B------:R-:W4:Y:S01]  /*0260*/  @!P0 LDG.E.EL.128 R4, desc[UR6][R26.64] ;  /* 0x000000061a048981 */ /* 0x000f22000c2e1d00 */
[----:B--2---:R-:W-:-:S02]  /*0270*/  CS2R R18, SRZ ;  /* 0x0000000000127805 */ /* 0x004fc4000001ff00 */
[----:B0-----:R-:W-:Y:S01]  /*0280*/  IMAD.WIDE R20, R13, 0x4, R20 ;  /* 0x000000040d147825 */ /* 0x001fe200078e0214 */
[----:B------:R-:W2:Y:S01]  /*0290*/  @!P0 LDG.E.EL.128 R8, desc[UR6][R28.64] ;  /* 0x000000061c088981 */ /* 0x000ea2000c2e1d00 */
[----:B------:R-:W-:-:S03]  /*02a0*/  CS2R R12, SRZ ;  /* 0x00000000000c7805 */ /* 0x000fc6000001ff00 */
[----:B------:R-:W5:Y:S04]  /*02b0*/  @!P0 LDG.E.EL.128 R16, desc[UR6][R20.64] ;  /* 0x0000000614108981 */ /* 0x000f68000c2e1d00 */
[----:B------:R3:W5:Y:S01]  /*02c0*/  @!P0 LDG.E.EL.128 R12, desc[UR6][R2.64] ;  /* 0x00000006020c8981 */ /* 0x000762000c2e1d00 */
[----:B------:R-:W0:Y:S01]  /*02d0*/  S2UR UR5, SR_CgaCtaId ;  /* 0x00000000000579c3 */ /* 0x000e220000008800 */
[----:B------:R-:W-:Y:S02]  /*02e0*/  UMOV UR4, 0x400 ;  /* 0x0000040000047882 */ /* 0x000fe40000000000 */
[----:B0-----:R-:W-:-:S06]  /*02f0*/  UPRMT UR4, UR5, 0x654, UR4 ;  /* 0x0000065405047896 */ /* 0x001fcc0008000004 */
[----:B------:R-:W-:Y:S02]  /*0300*/  LEA R23, R23, UR4, 0x2 ;  /* 0x0000000417177c11 */ /* 0x000fe4000f8e10ff */
[----:B----4-:R-:W-:Y:S02]  /*0310*/  SEL R26, R5, RZ, !P0 ;  /* 0x000000ff051a7207 */ /* 0x010fe40004000000 */
[----:B------:R-:W-:Y:S02]  /*0320*/  SEL R6, R6, RZ, !P0 ;  /* 0x000000ff06067207 */ /* 0x000fe40004000000 */
[----:B--2---:R-:W-:Y:S02]  /*0330*/  SEL R9, R9, RZ, !P0 ;  /* 0x000000ff09097207 */ /* 0x004fe40004000000 */
[----:B------:R-:W-:Y:S02]  /*0340*/  SEL R27, R10, RZ, !P0 ;  /* 0x000000ff0a1b7207 */ /* 0x000fe40004000000 */
[----:B------:R-:W-:Y:S01]  /*0350*/  SEL R5, R8, RZ, !P0 ;  /* 0x000000ff08057207 */ /* 0x000fe20004000000 */
[-C--:B---3--:R-:W-:Y:S01]  /*0360*/  FFMA R3, R26, R22.reuse, R9 ;  /* 0x000000161a037223 */ /* 0x088fe20000000009 */
[----:B------:R-:W-:Y:S01]  /*0370*/  SEL R24, R4, RZ, !P0 ;  /* 0x000000ff04187207 */ /* 0x000fe20004000000 */
[----:B------:R-:W-:Y:S01]  /*0380*/  FFMA R2, R6, R22, R27 ;  /* 0x0000001606027223 */ /* 0x000fe2000000001b */
[----:B-----5:R-:W-:-:S02]  /*0390*/  SEL R9, R12, RZ, !P0 ;  /* 0x000000ff0c097207 */ /* 0x020fc40004000000 */
[----:B------:R-:W-:Y:S02]  /*03a0*/  SEL R13, R13, RZ, !P0 ;  /* 0x000000ff0d0d7207 */ /* 0x000fe40004000000 */
[----:B------:R-:W-:Y:S02]  /*03b0*/  SEL R6, R16, RZ, !P0 ;  /* 0x000000ff10067207 */ /* 0x000fe40004000000 */
[----:B------:R-:W-:Y:S02]  /*03c0*/  SEL R8, R17, RZ, !P0 ;  /* 0x000000ff11087207 */ /* 0x000fe40004000000 */
[----:B------:R-:W-:Y:S01]  /*03d0*/  SEL R4, R11, RZ, !P0 ;  /* 0x000000ff0b047207 */ /* 0x000fe20004000000 */
[-C--:B------:R-:W-:Y:S01]  /*03e0*/  FFMA R5, R24, R22.reuse, R5 ;  /* 0x0000001618057223 */ /* 0x080fe20000000005 */
[----:B------:R-:W-:Y:S01]  /*03f0*/  SEL R11, R14, RZ, !P0 ;  /* 0x000000ff0e0b7207 */ /* 0x000fe20004000000 */
[-C--:B------:R-:W-:Y:S01]  /*0400*/  FFMA R6, R9, R22.reuse, R6 ;  /* 0x0000001609067223 */ /* 0x080fe20000000006 */
[----:B------:R-:W-:Y:S01]  /*0410*/  SEL R18, R18, RZ, !P0 ;  /* 0x000000ff12127207 */ /* 0x000fe20004000000 */
[-C--:B------:R-:W-:Y:S01]  /*0420*/  FFMA R8, R13, R22.reuse, R8 ;  /* 0x000000160d087223 */ /* 0x080fe20000000008 */
[----:B------:R-:W-:Y:S01]  /*0430*/  SEL R7, R7, RZ, !P0 ;  /* 0x000000ff07077207 */ /* 0x000fe20004000000 */
[----:B------:R-:W-:Y:S01]  /*0440*/  FADD R5, R6, R5 ;  /* 0x0000000506057221 */ /* 0x000fe20000000000 */
[----:B------:R-:W-:Y:S01]  /*0450*/  SEL R15, R15, RZ, !P0 ;  /* 0x000000ff0f0f7207 */ /* 0x000fe20004000000 */
[-C--:B------:R-:W-:Y:S01]  /*0460*/  FFMA R9, R11, R22.reuse, R18 ;  /* 0x000000160b097223 */ /* 0x080fe20000000012 */
[----:B------:R-:W-:Y:S01]  /*0470*/  SEL R10, R19, RZ, !P0 ;  /* 0x000000ff130a7207 */ /* 0x000fe20004000000 */
[----:B------:R-:W-:Y:S01]  /*0480*/  FADD R8, R8, R3 ;  /* 0x0000000308087221 */ /* 0x000fe20000000000 */
[----:B------:R-:W-:Y:S01]  /*0490*/  FFMA R7, R7, R22, R4 ;  /* 0x0000001607077223 */ /* 0x000fe20000000004 */
[----:B------:R-:W-:-:S02]  /*04a0*/  FADD R2, R9, R2 ;  /* 0x0000000209027221 */ /* 0x000fc40000000000 */
[----:B------:R-:W-:Y:S01]  /*04b0*/  FFMA R22, R15, R22, R10 ;  /* 0x000000160f167223 */ /* 0x000fe2000000000a */
[----:B------:R-:W-:-:S03]  /*04c0*/  FADD R5, R5, R8 ;  /* 0x0000000805057221 */ /* 0x000fc60000000000 */
[----:B------:R-:W-:Y:S01]  /*04d0*/  FADD R7, R22, R7 ;  /* 0x0000000716077221 */ /* 0x000fe20000000000 */
[----:B------:R-:W-:-:S04]  /*04e0*/  FADD R2, R2, R5 ;  /* 0x0000000502027221 */ /* 0x000fc80000000000 */
[----:B------:R-:W-:-:S05]  /*04f0*/  FADD R2, R2, R7 ;  /* 0x0000000702027221 */ /* 0x000fca0000000000 */
[----:B------:R-:W-:-:S05]  /*0500*/  FSEL R2, R2, RZ, !P0 ;  /* 0x000000ff02027208 */ /* 0x000fca0004000000 */
[----:B------:R-:W0:Y:S02]  /*0510*/  SHFL.BFLY PT, R3, R2, 0x2, 0x1f ;  /* 0x0c401f0002037f89 */ /* 0x000e2400000e0000 */
[----:B0-----:R-:W-:-:S05]  /*0520*/  FADD R3, R2, R3 ;  /* 0x0000000302037221 */ /* 0x001fca0000000000 */
[----:B------:R-:W0:Y:S01]  /*0530*/  SHFL.BFLY PT, R4, R3, 0x1, 0x1f ;  /* 0x0c201f0003047f89 */ /* 0x000e2200000e0000 */
[----:B------:R-:W-:Y:S02]  /*0540*/  LOP3.LUT P0, RZ, R25, 0x60, RZ, 0xc0, !PT ;  /* 0x0000006019ff7812 */ /* 0x000fe4000780c0ff */
[----:B------:R-:W-:-:S04]  /*0550*/  LOP3.LUT R5, R0, 0x1f, R25, 0xf8, !PT ;  /* 0x0000001f00057812 */ /* 0x000fc800078ef819 */
[----:B------:R-:W-:Y:S01]  /*0560*/  ISETP.LT.AND P0, PT, R5, 0x40, !P0 ;  /* 0x000000400500780c */ /* 0x000fe20004701270 */
[----:B0-----:R-:W-:-:S05]  /*0570*/  FADD R4, R3, R4 ;  /* 0x0000000403047221 */ /* 0x001fca0000000000 */
[----:B------:R0:W-:Y:S01]  /*0580*/  STS [R23], R4 ;  /* 0x0000000417007388 */ /* 0x0001e20000000800 */
[----:B------:R-:W-:-:S04]  /*0590*/  LOP3.LUT R25, R25, 0x1f, RZ, 0xc0, !PT ;  /* 0x0000001f19197812 */ /* 0x000fc800078ec0ff */
[----:B------:R-:W-:Y:S01]  /*05a0*/  LEA R25, R25, UR4, 0x2 ;  /* 0x0000000419197c11 */ /* 0x000fe2000f8e10ff */
[----:B------:R-:W-:Y:S06]  /*05b0*/  BAR.SYNC.DEFER_BLOCKING 0x0 ;  /* 0x0000000000007b1d */ /* 0x000fec0000010000 */
[----:B0-----:R-:W-:Y:S05]  /*05c0*/  @!P0 EXIT ;  /* 0x000000000000894d */ /* 0x001fea0003800000 */
[----:B------:R-:W0:Y:S01]  /*05d0*/  LDS R25, [R25] ;  /* 0x0000000019197984 */ /* 0x000e220000000800 */
[----:B------:R-:W1:Y:S02]  /*05e0*/  LDC.64 R2, c[0x0][0x238] ;  /* 0x00008e00ff027b82 */ /* 0x000e640000000a00 */
[----:B-1----:R-:W-:-:S05]  /*05f0*/  IMAD.WIDE R2, R5, 0x4, R2 ;  /* 0x0000000405027825 */ /* 0x002fca00078e0202 */
[----:B0-----:R-:W-:Y:S01]  /*0600*/  STG.E desc[UR6][R2.64], R25 ;  /* 0x0000001902007986 */ /* 0x001fe2000c101906 */
[----:B------:R-:W-:Y:S05]  /*0610*/  EXIT ;  /* 0x000000000000794d */ /* 0x000fea0003800000 */
.L_x_0:
[----:B------:R-:W-:-:S00]  /*0620*/  BRA `(.L_x_0) ;  /* 0xfffffffc00fc7947 */ /* 0x000fc0000383ffff */
[----:B------:R-:W-:-:S00]  /*0630*/  NOP ;  /* 0x0000000000007918 */ /* 0x000fc00000000000 */
        /* <DEDUP_REMOVED lines=12> */
.L_x_1:


//--------------------- .nv.shared.triton_per_fused_sum_0 --------------------------
	.section	.nv.shared.triton_per_fused_sum_0,"aw",@nobits
	.sectionflags	@""
	.align	16
	.zero		1024


//--------------------- .nv.constant0.triton_per_fused_sum_0 --------------------------
	.section	.nv.constant0.triton_per_fused_sum_0,"a",@progbits
	.sectionflags	@""
	.align	4
.nv.constant0.triton_per_fused_sum_0:
	.zero		584
